//
// Generated by NVIDIA NVVM Compiler
//
// Compiler Build ID: CL-36424714
// Cuda compilation tools, release 13.0, V13.0.88
// Based on NVVM 20.0.0
//

.version 9.0
.target sm_100
.address_size 64

	// .globl	_Z20gpu_histogram_kernelPfS_
.const .align 4 .b8 DALTH[12];
.const .align 4 .u32 DN;
.const .align 4 .f32 DDRH;

.visible .entry _Z20gpu_histogram_kernelPfS_(
	.param .u64 .ptr .align 1 _Z20gpu_histogram_kernelPfS__param_0,
	.param .u64 .ptr .align 1 _Z20gpu_histogram_kernelPfS__param_1
)
{
	.reg .pred 	%p<14>;
	.reg .b32 	%r<31>;
	.reg .b32 	%f<38>;
	.reg .b64 	%rd<11>;

	ld.param.u64 	%rd5, [_Z20gpu_histogram_kernelPfS__param_0];
	ld.param.u64 	%rd4, [_Z20gpu_histogram_kernelPfS__param_1];
	cvta.to.global.u64 	%rd1, %rd5;
	ld.const.u32 	%r12, [DN];
	mov.u32 	%r13, %nctaid.x;
	div.u32 	%r14, %r12, %r13;
	mov.u32 	%r15, %ctaid.x;
	mul.lo.s32 	%r16, %r14, %r15;
	add.s32 	%r17, %r16, %r14;
	add.s32 	%r18, %r13, -1;
	setp.eq.s32 	%p1, %r15, %r18;
	selp.b32 	%r1, %r12, %r17, %p1;
	mov.u32 	%r19, %nctaid.y;
	div.u32 	%r20, %r12, %r19;
	mov.u32 	%r21, %ctaid.y;
	mul.lo.s32 	%r2, %r20, %r21;
	add.s32 	%r22, %r2, %r20;
	add.s32 	%r23, %r19, -1;
	setp.eq.s32 	%p2, %r21, %r23;
	selp.b32 	%r3, %r12, %r22, %p2;
	mov.u32 	%r24, %tid.x;
	add.s32 	%r29, %r16, %r24;
	setp.ge.s32 	%p3, %r29, %r1;
	@%p3 bra 	$L__BB0_8;
	mov.u32 	%r25, %tid.y;
	add.s32 	%r5, %r2, %r25;
	ld.const.f32 	%f1, [DDRH];
	mov.u32 	%r6, %ntid.y;
	mov.u32 	%r7, %ntid.x;
	ld.const.f32 	%f2, [DALTH];
	neg.f32 	%f3, %f2;
	ld.const.f32 	%f4, [DALTH+4];
	neg.f32 	%f5, %f4;
	ld.const.f32 	%f6, [DALTH+8];
	neg.f32 	%f7, %f6;
	cvta.to.global.u64 	%rd2, %rd4;
$L__BB0_2:
	setp.ge.s32 	%p4, %r5, %r3;
	@%p4 bra 	$L__BB0_7;
	mul.lo.s32 	%r26, %r29, 3;
	mul.wide.s32 	%rd6, %r26, 4;
	add.s64 	%rd3, %rd1, %rd6;
	mov.u32 	%r30, %r5;
$L__BB0_4:
	setp.ge.s32 	%p5, %r29, %r30;
	@%p5 bra 	$L__BB0_6;
	mul.lo.s32 	%r27, %r30, 3;
	ld.global.f32 	%f8, [%rd3];
	mul.wide.s32 	%rd7, %r27, 4;
	add.s64 	%rd8, %rd1, %rd7;
	ld.global.f32 	%f9, [%rd8];
	sub.f32 	%f10, %f8, %f9;
	setp.gt.f32 	%p6, %f10, %f2;
	selp.f32 	%f11, %f2, %f3, %p6;
	sub.f32 	%f12, %f10, %f11;
	add.f32 	%f13, %f10, %f2;
	setp.gt.f32 	%p7, %f13, 0f00000000;
	selp.f32 	%f14, %f2, %f3, %p7;
	sub.f32 	%f15, %f12, %f14;
	fma.rn.f32 	%f16, %f15, %f15, 0f00000000;
	ld.global.f32 	%f17, [%rd3+4];
	ld.global.f32 	%f18, [%rd8+4];
	sub.f32 	%f19, %f17, %f18;
	setp.gt.f32 	%p8, %f19, %f4;
	selp.f32 	%f20, %f4, %f5, %p8;
	sub.f32 	%f21, %f19, %f20;
	add.f32 	%f22, %f19, %f4;
	setp.gt.f32 	%p9, %f22, 0f00000000;
	selp.f32 	%f23, %f4, %f5, %p9;
	sub.f32 	%f24, %f21, %f23;
	fma.rn.f32 	%f25, %f24, %f24, %f16;
	ld.global.f32 	%f26, [%rd3+8];
	ld.global.f32 	%f27, [%rd8+8];
	sub.f32 	%f28, %f26, %f27;
	setp.gt.f32 	%p10, %f28, %f6;
	selp.f32 	%f29, %f6, %f7, %p10;
	sub.f32 	%f30, %f28, %f29;
	add.f32 	%f31, %f28, %f6;
	setp.gt.f32 	%p11, %f31, 0f00000000;
	selp.f32 	%f32, %f6, %f7, %p11;
	sub.f32 	%f33, %f30, %f32;
	fma.rn.f32 	%f34, %f33, %f33, %f25;
	sqrt.rn.f32 	%f35, %f34;
	div.rn.f32 	%f36, %f35, %f1;
	cvt.rzi.s32.f32 	%r28, %f36;
	mul.wide.s32 	%rd9, %r28, 4;
	add.s64 	%rd10, %rd2, %rd9;
	atom.global.add.f32 	%f37, [%rd10], 0f3F800000;
$L__BB0_6:
	add.s32 	%r30, %r30, %r6;
	setp.lt.s32 	%p12, %r30, %r3;
	@%p12 bra 	$L__BB0_4;
$L__BB0_7:
	add.s32 	%r29, %r29, %r7;
	setp.lt.s32 	%p13, %r29, %r1;
	@%p13 bra 	$L__BB0_2;
$L__BB0_8:
	ret;

}


// ===== COMPILED SASS (sm_100) =====

	.target	sm_100

	.elftype	@"ET_EXEC"


//--------------------- .note.nv.tkinfo           --------------------------
	.section	.note.nv.tkinfo,"",@"SHT_NOTE"
	.sectionflags	@"SHF_NOTE_NV_TKINFO"
	.tkinfo
        /*0018*/ 	.word	0x00000002
        /*0030*/ 	.string	""
        /*0030*/ 	.string	"ptxas"
        /*0030*/ 	.string	"Cuda compilation tools, release 13.0, V13.0.88"
        /*0030*/ 	.string	"Build cuda_13.0.r13.0/compiler.36424714_0"
        /*0030*/ 	.string	"-arch sm_100 -m 64 "



//--------------------- .note.nv.cuinfo           --------------------------
	.section	.note.nv.cuinfo,"",@"SHT_NOTE"
	.sectionflags	@"SHF_NOTE_NV_CUINFO"
        /*0018*/ 	.short	0x0002
        /*001a*/ 	.short	0x0064
        /*001c*/ 	.short	0x0082
	.zero		2


//--------------------- .nv.info                  --------------------------
	.section	.nv.info,"",@"SHT_CUDA_INFO"
	.align	4


	//----- nvinfo : EIATTR_REGCOUNT
	.align		4
        /*0000*/ 	.byte	0x04, 0x2f
        /*0002*/ 	.short	(.L_4 - .L_3)
	.align		4
.L_3:
        /*0004*/ 	.word	index@(_Z20gpu_histogram_kernelPfS_)
        /*0008*/ 	.word	0x0000001c


	//----- nvinfo : EIATTR_FRAME_SIZE
	.align		4
.L_4:
        /*000c*/ 	.byte	0x04, 0x11
        /*000e*/ 	.short	(.L_6 - .L_5)
	.align		4
.L_5:
        /*0010*/ 	.word	index@($__internal_1_$__cuda_sm3x_div_rn_noftz_f32_slowpath)
        /*0014*/ 	.word	0x00000000


	//----- nvinfo : EIATTR_FRAME_SIZE
	.align		4
.L_6:
        /*0018*/ 	.byte	0x04, 0x11
        /*001a*/ 	.short	(.L_8 - .L_7)
	.align		4
.L_7:
        /*001c*/ 	.word	index@($__internal_0_$__cuda_sm20_sqrt_rn_f32_slowpath)
        /*0020*/ 	.word	0x00000000


	//----- nvinfo : EIATTR_FRAME_SIZE
	.align		4
.L_8:
        /*0024*/ 	.byte	0x04, 0x11
        /*0026*/ 	.short	(.L_10 - .L_9)
	.align		4
.L_9:
        /*0028*/ 	.word	index@(_Z20gpu_histogram_kernelPfS_)
        /*002c*/ 	.word	0x00000000


	//----- nvinfo : EIATTR_MIN_STACK_SIZE
	.align		4
.L_10:
        /*0030*/ 	.byte	0x04, 0x12
        /*0032*/ 	.short	(.L_12 - .L_11)
	.align		4
.L_11:
        /*0034*/ 	.word	index@(_Z20gpu_histogram_kernelPfS_)
        /*0038*/ 	.word	0x00000000
.L_12:


//--------------------- .nv.compat                --------------------------
	.section	.nv.compat,"",@"SHT_CUDA_COMPAT_INFO"
	.align	4
        /*0000*/ 	.byte	0x02, 0x09, 0x00, 0x00, 0x02, 0x02, 0x01, 0x00, 0x02, 0x05, 0x05, 0x00, 0x03, 0x07, 0x01, 0x01
        /*0010*/ 	.byte	0x02, 0x03, 0x00, 0x00, 0x02, 0x06, 0x01, 0x00, 0x04, 0x0b, 0x08, 0x00, 0x01, 0x00, 0x00, 0x00
        /*0020*/ 	.byte	0x00, 0x00, 0x00, 0x00


//--------------------- .nv.info._Z20gpu_histogram_kernelPfS_ --------------------------
	.section	.nv.info._Z20gpu_histogram_kernelPfS_,"",@"SHT_CUDA_INFO"
	.sectionflags	@""
	.align	4


	//----- nvinfo : EIATTR_CUDA_API_VERSION
	.align		4
        /*0000*/ 	.byte	0x04, 0x37
        /*0002*/ 	.short	(.L_14 - .L_13)
.L_13:
        /*0004*/ 	.word	0x00000082


	//----- nvinfo : EIATTR_KPARAM_INFO
	.align		4
.L_14:
        /*0008*/ 	.byte	0x04, 0x17
        /*000a*/ 	.short	(.L_16 - .L_15)
.L_15:
        /*000c*/ 	.word	0x00000000
        /*0010*/ 	.short	0x0001
        /*0012*/ 	.short	0x0008
        /*0014*/ 	.byte	0x00, 0xf5, 0x21, 0x00


	//----- nvinfo : EIATTR_KPARAM_INFO
	.align		4
.L_16:
        /*0018*/ 	.byte	0x04, 0x17
        /*001a*/ 	.short	(.L_18 - .L_17)
.L_17:
        /*001c*/ 	.word	0x00000000
        /*0020*/ 	.short	0x0000
        /*0022*/ 	.short	0x0000
        /*0024*/ 	.byte	0x00, 0xf5, 0x21, 0x00


	//----- nvinfo : EIATTR_SPARSE_MMA_MASK
	.align		4
.L_18:
        /*0028*/ 	.byte	0x03, 0x50
        /*002a*/ 	.short	0x0000


	//----- nvinfo : EIATTR_MAXREG_COUNT
	.align		4
        /*002c*/ 	.byte	0x03, 0x1b
        /*002e*/ 	.short	0x00ff


	//----- nvinfo : EIATTR_MERCURY_ISA_VERSION
	.align		4
        /*0030*/ 	.byte	0x03, 0x5f
        /*0032*/ 	.short	0x0101


	//----- nvinfo : EIATTR_VRC_CTA_INIT_COUNT
	.align		4
        /*0034*/ 	.byte	0x02, 0x4a
	.zero		1
	.zero		1


	//----- nvinfo : EIATTR_EXIT_INSTR_OFFSETS
	.align		4
        /*0038*/ 	.byte	0x04, 0x1c
        /*003a*/ 	.short	(.L_20 - .L_19)


	//   ....[0]....
.L_19:
        /*003c*/ 	.word	0x000002c0


	//   ....[1]....
        /*0040*/ 	.word	0x00000920


	//----- nvinfo : EIATTR_CRS_STACK_SIZE
	.align		4
.L_20:
        /*0044*/ 	.byte	0x04, 0x1e
        /*0046*/ 	.short	(.L_22 - .L_21)
.L_21:
        /*0048*/ 	.word	0x00000000


	//----- nvinfo : EIATTR_CBANK_PARAM_SIZE
	.align		4
.L_22:
        /*004c*/ 	.byte	0x03, 0x19
        /*004e*/ 	.short	0x0010


	//----- nvinfo : EIATTR_PARAM_CBANK
	.align		4
        /*0050*/ 	.byte	0x04, 0x0a
        /*0052*/ 	.short	(.L_24 - .L_23)
	.align		4
.L_23:
        /*0054*/ 	.word	index@(.nv.constant0._Z20gpu_histogram_kernelPfS_)
        /*0058*/ 	.short	0x0380
        /*005a*/ 	.short	0x0010


	//----- nvinfo : EIATTR_SW_WAR
	.align		4
.L_24:
        /*005c*/ 	.byte	0x04, 0x36
        /*005e*/ 	.short	(.L_26 - .L_25)
.L_25:
        /*0060*/ 	.word	0x00000008
.L_26:


//--------------------- .nv.callgraph             --------------------------
	.section	.nv.callgraph,"",@"SHT_CUDA_CALLGRAPH"
	.align	4
	.sectionentsize	8
	.align		4
        /*0000*/ 	.word	0x00000000
	.align		4
        /*0004*/ 	.word	0xffffffff
	.align		4
        /*0008*/ 	.word	0x00000000
	.align		4
        /*000c*/ 	.word	0xfffffffe
	.align		4
        /*0010*/ 	.word	0x00000000
	.align		4
        /*0014*/ 	.word	0xfffffffd
	.align		4
        /*0018*/ 	.word	0x00000000
	.align		4
        /*001c*/ 	.word	0xfffffffc


//--------------------- .nv.constant3             --------------------------
	.section	.nv.constant3,"a",@progbits
	.align	4
.nv.constant3:
	.type		DALTH,@object
	.size		DALTH,(DN - DALTH)
DALTH:
	.zero		12
	.type		DN,@object
	.size		DN,(DDRH - DN)
DN:
	.zero		4
	.type		DDRH,@object
	.size		DDRH,(.L_2 - DDRH)
DDRH:
	.zero		4
.L_2:


//--------------------- .text._Z20gpu_histogram_kernelPfS_ --------------------------
	.section	.text._Z20gpu_histogram_kernelPfS_,"ax",@progbits
	.align	128
        .global         _Z20gpu_histogram_kernelPfS_
        .type           _Z20gpu_histogram_kernelPfS_,@function
        .size           _Z20gpu_histogram_kernelPfS_,(.L_x_25 - _Z20gpu_histogram_kernelPfS_)
        .other          _Z20gpu_histogram_kernelPfS_,@"STO_CUDA_ENTRY STV_DEFAULT"
_Z20gpu_histogram_kernelPfS_:
.text._Z20gpu_histogram_kernelPfS_:
[----:B------:R-:W-:Y:S01]  /*0000*/  LDC R1, c[0x0][0x37c] ;  /* 0x0000df00ff017b82 */ /* 0x000fe20000000800 */
[----:B------:R-:W0:Y:S07]  /*0010*/  LDCU UR5, c[0x0][0x370] ;  /* 0x00006e00ff0577ac */ /* 0x000e2e0008000800 */
[----:B------:R-:W1:Y:S01]  /*0020*/  LDC R0, c[0x0][0x374] ;  /* 0x0000dd00ff007b82 */ /* 0x000e620000000800 */
[----:B------:R-:W2:Y:S07]  /*0030*/  S2R R15, SR_CTAID.X ;  /* 0x00000000000f7919 */ /* 0x000eae0000002500 */
[----:B------:R-:W3:Y:S01]  /*0040*/  LDC R17, c[0x3][0xc] ;  /* 0x00c00300ff117b82 */ /* 0x000ee20000000800 */
[----:B0-----:R-:W0:Y:S01]  /*0050*/  I2F.U32.RP R4, UR5 ;  /* 0x0000000500047d06 */ /* 0x001e220008209000 */
[----:B------:R-:W-:Y:S01]  /*0060*/  ISETP.NE.U32.AND P2, PT, RZ, UR5, PT ;  /* 0x00000005ff007c0c */ /* 0x000fe2000bf45070 */
[----:B------:R-:W-:-:S06]  /*0070*/  UIADD3 UR4, UPT, UPT, UR5, -0x1, URZ ;  /* 0xffffffff05047890 */ /* 0x000fcc000fffe0ff */
[----:B-1----:R-:W1:Y:S08]  /*0080*/  I2F.U32.RP R5, R0 ;  /* 0x0000000000057306 */ /* 0x002e700000209000 */
[----:B0-----:R-:W0:Y:S08]  /*0090*/  MUFU.RCP R4, R4 ;  /* 0x0000000400047308 */ /* 0x001e300000001000 */
[----:B-1----:R-:W-:Y:S01]  /*00a0*/  MUFU.RCP R5, R5 ;  /* 0x0000000500057308 */ /* 0x002fe20000001000 */
[----:B0-----:R-:W-:-:S07]  /*00b0*/  VIADD R2, R4, 0xffffffe ;  /* 0x0ffffffe04027836 */ /* 0x001fce0000000000 */
[----:B------:R0:W1:Y:S02]  /*00c0*/  F2I.FTZ.U32.TRUNC.NTZ R3, R2 ;  /* 0x0000000200037305 */ /* 0x000064000021f000 */
[----:B0-----:R-:W-:Y:S02]  /*00d0*/  IMAD.MOV.U32 R2, RZ, RZ, RZ ;  /* 0x000000ffff027224 */ /* 0x001fe400078e00ff */
[----:B-1----:R-:W-:-:S04]  /*00e0*/  IMAD.MOV R7, RZ, RZ, -R3 ;  /* 0x000000ffff077224 */ /* 0x002fc800078e0a03 */
[----:B------:R-:W-:-:S04]  /*00f0*/  IMAD R7, R7, UR5, RZ ;  /* 0x0000000507077c24 */ /* 0x000fc8000f8e02ff */
[----:B------:R-:W-:Y:S01]  /*0100*/  IMAD.HI.U32 R4, R3, R7, R2 ;  /* 0x0000000703047227 */ /* 0x000fe200078e0002 */
[----:B------:R-:W-:Y:S02]  /*0110*/  IADD3 R3, PT, PT, R5, 0xffffffe, RZ ;  /* 0x0ffffffe05037810 */ /* 0x000fe40007ffe0ff */
[----:B------:R-:W0:Y:S03]  /*0120*/  S2R R5, SR_TID.X ;  /* 0x0000000000057919 */ /* 0x000e260000002100 */
[----:B---3--:R-:W-:Y:S01]  /*0130*/  IMAD.HI.U32 R4, R4, R17, RZ ;  /* 0x0000001104047227 */ /* 0x008fe200078e00ff */
[----:B------:R-:W1:Y:S03]  /*0140*/  F2I.FTZ.U32.TRUNC.NTZ R3, R3 ;  /* 0x0000000300037305 */ /* 0x000e66000021f000 */
[----:B------:R-:W-:-:S04]  /*0150*/  IMAD.MOV R2, RZ, RZ, -R4 ;  /* 0x000000ffff027224 */ /* 0x000fc800078e0a04 */
[----:B------:R-:W-:-:S05]  /*0160*/  IMAD R2, R2, UR5, R17 ;  /* 0x0000000502027c24 */ /* 0x000fca000f8e0211 */
[----:B------:R-:W-:Y:S01]  /*0170*/  ISETP.GE.U32.AND P0, PT, R2, UR5, PT ;  /* 0x0000000502007c0c */ /* 0x000fe2000bf06070 */
[----:B-1----:R-:W-:-:S04]  /*0180*/  IMAD.MOV R7, RZ, RZ, -R3 ;  /* 0x000000ffff077224 */ /* 0x002fc800078e0a03 */
[----:B------:R-:W-:-:S08]  /*0190*/  IMAD R7, R7, R0, RZ ;  /* 0x0000000007077224 */ /* 0x000fd000078e02ff */
[----:B------:R-:W-:Y:S02]  /*01a0*/  @P0 VIADD R2, R2, -UR5 ;  /* 0x8000000502020c36 */ /* 0x000fe40008000000 */
[----:B------:R-:W-:-:S03]  /*01b0*/  @P0 VIADD R4, R4, 0x1 ;  /* 0x0000000104040836 */ /* 0x000fc60000000000 */
[----:B------:R-:W-:Y:S01]  /*01c0*/  ISETP.GE.U32.AND P1, PT, R2, UR5, PT ;  /* 0x0000000502007c0c */ /* 0x000fe2000bf26070 */
[----:B------:R-:W-:-:S05]  /*01d0*/  HFMA2 R2, -RZ, RZ, 0, 0 ;  /* 0x00000000ff027431 */ /* 0x000fca00000001ff */
[----:B------:R-:W-:-:S07]  /*01e0*/  IMAD.HI.U32 R2, R3, R7, R2 ;  /* 0x0000000703027227 */ /* 0x000fce00078e0002 */
[----:B------:R-:W-:Y:S01]  /*01f0*/  @P1 VIADD R4, R4, 0x1 ;  /* 0x0000000104041836 */ /* 0x000fe20000000000 */
[----:B------:R-:W-:Y:S01]  /*0200*/  @!P2 LOP3.LUT R4, RZ, UR5, RZ, 0x33, !PT ;  /* 0x00000005ff04ac12 */ /* 0x000fe2000f8e33ff */
[----:B------:R-:W-:Y:S01]  /*0210*/  IMAD.HI.U32 R2, R2, R17, RZ ;  /* 0x0000001102027227 */ /* 0x000fe200078e00ff */
[----:B--2---:R-:W-:-:S03]  /*0220*/  ISETP.NE.AND P1, PT, R15, UR4, PT ;  /* 0x000000040f007c0c */ /* 0x004fc6000bf25270 */
[CC--:B------:R-:W-:Y:S02]  /*0230*/  IMAD R16, R4.reuse, R15.reuse, R4 ;  /* 0x0000000f04107224 */ /* 0x0c0fe400078e0204 */
[----:B------:R-:W-:Y:S02]  /*0240*/  IMAD.MOV R3, RZ, RZ, -R2 ;  /* 0x000000ffff037224 */ /* 0x000fe400078e0a02 */
[----:B0-----:R-:W-:Y:S01]  /*0250*/  IMAD R15, R4, R15, R5 ;  /* 0x0000000f040f7224 */ /* 0x001fe200078e0205 */
[----:B------:R-:W-:Y:S01]  /*0260*/  SEL R16, R16, R17, P1 ;  /* 0x0000001110107207 */ /* 0x000fe20000800000 */
[----:B------:R-:W0:Y:S01]  /*0270*/  S2R R4, SR_CTAID.Y ;  /* 0x0000000000047919 */ /* 0x000e220000002600 */
[----:B------:R-:W-:Y:S02]  /*0280*/  IMAD R3, R0, R3, R17 ;  /* 0x0000000300037224 */ /* 0x000fe400078e0211 */
[----:B------:R-:W-:-:S03]  /*0290*/  ISETP.GE.AND P1, PT, R15, R16, PT ;  /* 0x000000100f00720c */ /* 0x000fc60003f26270 */
[----:B------:R-:W-:-:S13]  /*02a0*/  ISETP.GE.U32.AND P0, PT, R3, R0, PT ;  /* 0x000000000300720c */ /* 0x000fda0003f06070 */
[----:B------:R-:W-:Y:S01]  /*02b0*/  @P0 IADD3 R3, PT, PT, R3, -R0, RZ ;  /* 0x8000000003030210 */ /* 0x000fe20007ffe0ff */
[----:B------:R-:W-:Y:S06]  /*02c0*/  @P1 EXIT ;  /* 0x000000000000194d */ /* 0x000fec0003800000 */
[----:B------:R-:W1:Y:S01]  /*02d0*/  S2R R14, SR_TID.Y ;  /* 0x00000000000e7919 */ /* 0x000e620000002200 */
[----:B------:R-:W-:Y:S01]  /*02e0*/  ISETP.GE.U32.AND P2, PT, R3, R0, PT ;  /* 0x000000000300720c */ /* 0x000fe20003f46070 */
[C---:B------:R-:W-:Y:S01]  /*02f0*/  VIADD R3, R0.reuse, 0xffffffff ;  /* 0xffffffff00037836 */ /* 0x040fe20000000000 */
[----:B------:R-:W-:Y:S01]  /*0300*/  ISETP.NE.U32.AND P1, PT, R0, RZ, PT ;  /* 0x000000ff0000720c */ /* 0x000fe20003f25070 */
[----:B------:R-:W-:Y:S01]  /*0310*/  @P0 VIADD R2, R2, 0x1 ;  /* 0x0000000102020836 */ /* 0x000fe20000000000 */
[----:B------:R-:W2:Y:S02]  /*0320*/  LDCU UR4, c[0x0][0x364] ;  /* 0x00006c80ff0477ac */ /* 0x000ea40008000800 */
[----:B0-----:R-:W-:Y:S01]  /*0330*/  ISETP.NE.AND P0, PT, R4, R3, PT ;  /* 0x000000030400720c */ /* 0x001fe20003f05270 */
[----:B------:R-:W0:Y:S01]  /*0340*/  LDCU.64 UR6, c[0x0][0x358] ;  /* 0x00006b00ff0677ac */ /* 0x000e220008000a00 */
[----:B------:R-:W3:Y:S05]  /*0350*/  LDCU UR5, c[0x0][0x360] ;  /* 0x00006c00ff0577ac */ /* 0x000eea0008000800 */
[----:B------:R-:W-:-:S02]  /*0360*/  @P2 VIADD R2, R2, 0x1 ;  /* 0x0000000102022836 */ /* 0x000fc40000000000 */
[----:B------:R-:W-:-:S05]  /*0370*/  @!P1 LOP3.LUT R2, RZ, R0, RZ, 0x33, !PT ;  /* 0x00000000ff029212 */ /* 0x000fca00078e33ff */
[----:B------:R-:W-:-:S05]  /*0380*/  IMAD R3, R2, R4, RZ ;  /* 0x0000000402037224 */ /* 0x000fca00078e02ff */
[----:B------:R-:W-:Y:S01]  /*0390*/  @P0 IADD3 R17, PT, PT, R2, R3, RZ ;  /* 0x0000000302110210 */ /* 0x000fe20007ffe0ff */
[----:B0123--:R-:W-:-:S07]  /*03a0*/  IMAD.IADD R14, R3, 0x1, R14 ;  /* 0x00000001030e7824 */ /* 0x00ffce00078e020e */
.L_x_10:
[----:B------:R-:W-:Y:S01]  /*03b0*/  ISETP.GE.AND P0, PT, R14, R17, PT ;  /* 0x000000110e00720c */ /* 0x000fe20003f06270 */
[----:B------:R-:W-:-:S12]  /*03c0*/  BSSY B1, `(.L_x_0) ;  /* 0x0000052000017945 */ /* 0x000fd80003800000 */
[----:B01234-:R-:W-:Y:S05]  /*03d0*/  @P0 BRA `(.L_x_1) ;  /* 0x0000000400400947 */ /* 0x01ffea0003800000 */
[----:B------:R-:W0:Y:S01]  /*03e0*/  LDC.64 R10, c[0x0][0x380] ;  /* 0x0000e000ff0a7b82 */ /* 0x000e220000000a00 */
[----:B------:R-:W-:Y:S02]  /*03f0*/  IMAD R3, R15, 0x3, RZ ;  /* 0x000000030f037824 */ /* 0x000fe400078e02ff */
[----:B------:R-:W-:-:S05]  /*0400*/  IMAD.MOV.U32 R2, RZ, RZ, R14 ;  /* 0x000000ffff027224 */ /* 0x000fca00078e000e */
[----:B------:R-:W1:Y:S08]  /*0410*/  LDC R13, c[0x3][0x10] ;  /* 0x00c00400ff0d7b82 */ /* 0x000e700000000800 */
[----:B------:R-:W2:Y:S08]  /*0420*/  LDC R12, c[0x3][0x8] ;  /* 0x00c00200ff0c7b82 */ /* 0x000eb00000000800 */
[----:B------:R-:W3:Y:S01]  /*0430*/  LDC.64 R4, c[0x0][0x380] ;  /* 0x0000e000ff047b82 */ /* 0x000ee20000000a00 */
[----:B0-----:R-:W-:-:S07]  /*0440*/  IMAD.WIDE R10, R3, 0x4, R10 ;  /* 0x00000004030a7825 */ /* 0x001fce00078e020a */
[----:B------:R-:W0:Y:S08]  /*0450*/  LDC.64 R6, c[0x0][0x388] ;  /* 0x0000e200ff067b82 */ /* 0x000e300000000a00 */
[----:B-1----:R-:W4:Y:S02]  /*0460*/  LDC.64 R8, c[0x3][RZ] ;  /* 0x00c00000ff087b82 */ /* 0x002f240000000a00 */
.L_x_9:
[----:B------:R-:W-:Y:S01]  /*0470*/  ISETP.GE.AND P0, PT, R15, R2, PT ;  /* 0x000000020f00720c */ /* 0x000fe20003f06270 */
[----:B------:R-:W-:Y:S05]  /*0480*/  YIELD ;  /* 0x0000000000007946 */ /* 0x000fea0003800000 */
[----:B------:R-:W-:Y:S07]  /*0490*/  BSSY.RECONVERGENT B0, `(.L_x_2) ;  /* 0x0000041000007945 */ /* 0x000fee0003800200 */
[----:B-1----:R-:W-:Y:S05]  /*04a0*/  @P0 BRA `(.L_x_3) ;  /* 0x0000000000fc0947 */ /* 0x002fea0003800000 */
[----:B------:R-:W-:Y:S01]  /*04b0*/  IMAD R19, R2, 0x3, RZ ;  /* 0x0000000302137824 */ /* 0x000fe200078e02ff */
[----:B------:R-:W5:Y:S03]  /*04c0*/  LDG.E R0, desc[UR6][R10.64] ;  /* 0x000000060a007981 */ /* 0x000f66000c1e1900 */
[----:B---3--:R-:W-:Y:S01]  /*04d0*/  IMAD.WIDE R18, R19, 0x4, R4 ;  /* 0x0000000413127825 */ /* 0x008fe200078e0204 */
[----:B------:R-:W3:Y:S04]  /*04e0*/  LDG.E R20, desc[UR6][R10.64+0x4] ;  /* 0x000004060a147981 */ /* 0x000ee8000c1e1900 */
[----:B------:R-:W5:Y:S04]  /*04f0*/  LDG.E R3, desc[UR6][R18.64] ;  /* 0x0000000612037981 */ /* 0x000f68000c1e1900 */
[----:B------:R-:W3:Y:S04]  /*0500*/  LDG.E R21, desc[UR6][R18.64+0x4] ;  /* 0x0000040612157981 */ /* 0x000ee8000c1e1900 */
[----:B------:R-:W2:Y:S04]  /*0510*/  LDG.E R23, desc[UR6][R18.64+0x8] ;  /* 0x0000080612177981 */ /* 0x000ea8000c1e1900 */
[----:B------:R-:W2:Y:S01]  /*0520*/  LDG.E R22, desc[UR6][R10.64+0x8] ;  /* 0x000008060a167981 */ /* 0x000ea2000c1e1900 */
[----:B------:R-:W-:Y:S01]  /*0530*/  BSSY.RECONVERGENT B2, `(.L_x_4) ;  /* 0x0000025000027945 */ /* 0x000fe20003800200 */
[----:B-----5:R-:W-:Y:S01]  /*0540*/  FADD R3, R0, -R3 ;  /* 0x8000000300037221 */ /* 0x020fe20000000000 */
[----:B---3--:R-:W-:-:S04]  /*0550*/  FADD R20, R20, -R21 ;  /* 0x8000001514147221 */ /* 0x008fc80000000000 */
[-C--:B----4-:R-:W-:Y:S02]  /*0560*/  FSETP.GT.AND P0, PT, R3, R8.reuse, PT ;  /* 0x000000080300720b */ /* 0x090fe40003f04000 */
[-C--:B------:R-:W-:Y:S02]  /*0570*/  FSETP.GT.AND P1, PT, R20, R9.reuse, PT ;  /* 0x000000091400720b */ /* 0x080fe40003f24000 */
[-C--:B------:R-:W-:Y:S01]  /*0580*/  FSEL R0, R8, -R8.reuse, P0 ;  /* 0x8000000808007208 */ /* 0x080fe20000000000 */
[----:B--2---:R-:W-:Y:S01]  /*0590*/  FADD R23, R22, -R23 ;  /* 0x8000001716177221 */ /* 0x004fe20000000000 */
[-C--:B------:R-:W-:Y:S02]  /*05a0*/  FSEL R21, R9, -R9.reuse, P1 ;  /* 0x8000000909157208 */ /* 0x080fe40000800000 */
[C---:B------:R-:W-:Y:S01]  /*05b0*/  FSETP.GT.AND P1, PT, R3.reuse, -R8, PT ;  /* 0x800000080300720b */ /* 0x040fe20003f24000 */
[----:B------:R-:W-:Y:S01]  /*05c0*/  FADD R0, R3, -R0 ;  /* 0x8000000003007221 */ /* 0x000fe20000000000 */
[----:B------:R-:W-:-:S02]  /*05d0*/  FSETP.GT.AND P2, PT, R20, -R9, PT ;  /* 0x800000091400720b */ /* 0x000fc40003f44000 */
[----:B------:R-:W-:Y:S02]  /*05e0*/  FSETP.GT.AND P0, PT, R23, R12, PT ;  /* 0x0000000c1700720b */ /* 0x000fe40003f04000 */
[----:B------:R-:W-:Y:S01]  /*05f0*/  FSEL R3, R8, -R8, P1 ;  /* 0x8000000808037208 */ /* 0x000fe20000800000 */
[----:B------:R-:W-:Y:S01]  /*0600*/  FADD R21, R20, -R21 ;  /* 0x8000001514157221 */ /* 0x000fe20000000000 */
[----:B------:R-:W-:Y:S02]  /*0610*/  FSEL R18, R9, -R9, P2 ;  /* 0x8000000909127208 */ /* 0x000fe40001000000 */
[-C--:B------:R-:W-:Y:S01]  /*0620*/  FSETP.GT.AND P1, PT, R23, -R12.reuse, PT ;  /* 0x8000000c1700720b */ /* 0x080fe20003f24000 */
[----:B------:R-:W-:Y:S01]  /*0630*/  FADD R0, R0, -R3 ;  /* 0x8000000300007221 */ /* 0x000fe20000000000 */
[CC--:B------:R-:W-:Y:S01]  /*0640*/  FSEL R20, R12.reuse, -R12.reuse, P0 ;  /* 0x8000000c0c147208 */ /* 0x0c0fe20000000000 */
[----:B------:R-:W-:Y:S01]  /*0650*/  FADD R21, R21, -R18 ;  /* 0x8000001215157221 */ /* 0x000fe20000000000 */
[----:B------:R-:W-:Y:S01]  /*0660*/  FSEL R3, R12, -R12, P1 ;  /* 0x8000000c0c037208 */ /* 0x000fe20000800000 */
[----:B------:R-:W-:-:S02]  /*0670*/  FFMA R0, R0, R0, RZ ;  /* 0x0000000000007223 */ /* 0x000fc400000000ff */
[----:B------:R-:W-:Y:S02]  /*0680*/  FADD R20, R23, -R20 ;  /* 0x8000001417147221 */ /* 0x000fe40000000000 */
[----:B------:R-:W-:Y:S02]  /*0690*/  FFMA R0, R21, R21, R0 ;  /* 0x0000001515007223 */ /* 0x000fe40000000000 */
[----:B------:R-:W-:-:S04]  /*06a0*/  FADD R3, R20, -R3 ;  /* 0x8000000314037221 */ /* 0x000fc80000000000 */
[----:B------:R-:W-:-:S04]  /*06b0*/  FFMA R3, R3, R3, R0 ;  /* 0x0000000303037223 */ /* 0x000fc80000000000 */
[----:B------:R-:W-:Y:S01]  /*06c0*/  VIADD R18, R3, 0xf3000000 ;  /* 0xf300000003127836 */ /* 0x000fe20000000000 */
[----:B------:R1:W2:Y:S04]  /*06d0*/  MUFU.RSQ R0, R3 ;  /* 0x0000000300007308 */ /* 0x0002a80000001400 */
[----:B------:R-:W-:-:S13]  /*06e0*/  ISETP.GT.U32.AND P0, PT, R18, 0x727fffff, PT ;  /* 0x727fffff1200780c */ /* 0x000fda0003f04070 */
[----:B-12---:R-:W-:Y:S05]  /*06f0*/  @!P0 BRA `(.L_x_5) ;  /* 0x0000000000108947 */ /* 0x006fea0003800000 */
[----:B------:R-:W-:-:S07]  /*0700*/  MOV R22, 0x720 ;  /* 0x0000072000167802 */ /* 0x000fce0000000f00 */
[----:B0-----:R-:W-:Y:S05]  /*0710*/  CALL.REL.NOINC `($__internal_0_$__cuda_sm20_sqrt_rn_f32_slowpath) ;  /* 0x0000000000847944 */ /* 0x001fea0003c00000 */
[----:B------:R-:W-:Y:S01]  /*0720*/  MOV R18, R3 ;  /* 0x0000000300127202 */ /* 0x000fe20000000f00 */
[----:B------:R-:W-:Y:S06]  /*0730*/  BRA `(.L_x_6) ;  /* 0x0000000000107947 */ /* 0x000fec0003800000 */
.L_x_5:
[----:B------:R-:W-:Y:S01]  /*0740*/  FMUL.FTZ R18, R3, R0 ;  /* 0x0000000003127220 */ /* 0x000fe20000410000 */
[----:B------:R-:W-:-:S03]  /*0750*/  FMUL.FTZ R0, R0, 0.5 ;  /* 0x3f00000000007820 */ /* 0x000fc60000410000 */
[----:B------:R-:W-:-:S04]  /*0760*/  FFMA R3, -R18, R18, R3 ;  /* 0x0000001212037223 */ /* 0x000fc80000000103 */
[----:B------:R-:W-:-:S07]  /*0770*/  FFMA R18, R3, R0, R18 ;  /* 0x0000000003127223 */ /* 0x000fce0000000012 */
.L_x_6:
[----:B------:R-:W-:Y:S05]  /*0780*/  BSYNC.RECONVERGENT B2 ;  /* 0x0000000000027941 */ /* 0x000fea0003800200 */
.L_x_4:
[----:B------:R-:W1:Y:S01]  /*0790*/  MUFU.RCP R0, R13 ;  /* 0x0000000d00007308 */ /* 0x000e620000001000 */
[----:B------:R-:W-:Y:S07]  /*07a0*/  BSSY.RECONVERGENT B2, `(.L_x_7) ;  /* 0x000000b000027945 */ /* 0x000fee0003800200 */
[----:B------:R-:W2:Y:S01]  /*07b0*/  FCHK P0, R18, R13 ;  /* 0x0000000d12007302 */ /* 0x000ea20000000000 */
[----:B-1----:R-:W-:-:S04]  /*07c0*/  FFMA R3, R0, -R13, 1 ;  /* 0x3f80000000037423 */ /* 0x002fc8000000080d */
[----:B------:R-:W-:-:S04]  /*07d0*/  FFMA R0, R0, R3, R0 ;  /* 0x0000000300007223 */ /* 0x000fc80000000000 */
[----:B------:R-:W-:-:S04]  /*07e0*/  FFMA R3, R0, R18, RZ ;  /* 0x0000001200037223 */ /* 0x000fc800000000ff */
[----:B------:R-:W-:-:S04]  /*07f0*/  FFMA R20, R3, -R13, R18 ;  /* 0x8000000d03147223 */ /* 0x000fc80000000012 */
[----:B------:R-:W-:Y:S01]  /*0800*/  FFMA R0, R0, R20, R3 ;  /* 0x0000001400007223 */ /* 0x000fe20000000003 */
[----:B--2---:R-:W-:Y:S06]  /*0810*/  @!P0 BRA `(.L_x_8) ;  /* 0x00000000000c8947 */ /* 0x004fec0003800000 */
[----:B------:R-:W-:Y:S01]  /*0820*/  IMAD.MOV.U32 R0, RZ, RZ, R18 ;  /* 0x000000ffff007224 */ /* 0x000fe200078e0012 */
[----:B------:R-:W-:-:S07]  /*0830*/  MOV R18, 0x850 ;  /* 0x0000085000127802 */ /* 0x000fce0000000f00 */
[----:B0-----:R-:W-:Y:S05]  /*0840*/  CALL.REL.NOINC `($__internal_1_$__cuda_sm3x_div_rn_noftz_f32_slowpath) ;  /* 0x0000000000907944 */ /* 0x001fea0003c00000 */
.L_x_8:
[----:B------:R-:W-:Y:S05]  /*0850*/  BSYNC.RECONVERGENT B2 ;  /* 0x0000000000027941 */ /* 0x000fea0003800200 */
.L_x_7:
[----:B------:R-:W0:Y:S01]  /*0860*/  F2I.TRUNC.NTZ R19, R0 ;  /* 0x0000000000137305 */ /* 0x000e22000020f100 */
[----:B------:R-:W-:Y:S02]  /*0870*/  IMAD.MOV.U32 R3, RZ, RZ, 0x3f800000 ;  /* 0x3f800000ff037424 */ /* 0x000fe400078e00ff */
[----:B0-----:R-:W-:-:S05]  /*0880*/  IMAD.WIDE R18, R19, 0x4, R6 ;  /* 0x0000000413127825 */ /* 0x001fca00078e0206 */
[----:B------:R1:W-:Y:S02]  /*0890*/  REDG.E.ADD.F32.FTZ.RN.STRONG.GPU desc[UR6][R18.64], R3 ;  /* 0x00000003120079a6 */ /* 0x0003e4000c12f306 */
.L_x_3:
[----:B------:R-:W-:Y:S05]  /*08a0*/  BSYNC.RECONVERGENT B0 ;  /* 0x0000000000007941 */ /* 0x000fea0003800200 */
.L_x_2:
[----:B------:R-:W-:-:S05]  /*08b0*/  VIADD R2, R2, UR4 ;  /* 0x0000000402027c36 */ /* 0x000fca0008000000 */
[----:B------:R-:W-:-:S13]  /*08c0*/  ISETP.GE.AND P0, PT, R2, R17, PT ;  /* 0x000000110200720c */ /* 0x000fda0003f06270 */
[----:B------:R-:W-:Y:S05]  /*08d0*/  @!P0 BRA `(.L_x_9) ;  /* 0xfffffff800e48947 */ /* 0x000fea000383ffff */
.L_x_1:
[----:B------:R-:W-:Y:S05]  /*08e0*/  BSYNC B1 ;  /* 0x0000000000017941 */ /* 0x000fea0003800000 */
.L_x_0:
[----:B------:R-:W-:-:S04]  /*08f0*/  IADD3 R15, PT, PT, R15, UR5, RZ ;  /* 0x000000050f0f7c10 */ /* 0x000fc8000fffe0ff */
[----:B------:R-:W-:-:S13]  /*0900*/  ISETP.GE.AND P0, PT, R15, R16, PT ;  /* 0x000000100f00720c */ /* 0x000fda0003f06270 */
[----:B------:R-:W-:Y:S05]  /*0910*/  @!P0 BRA `(.L_x_10) ;  /* 0xfffffff800a48947 */ /* 0x000fea000383ffff */
[----:B------:R-:W-:Y:S05]  /*0920*/  EXIT ;  /* 0x000000000000794d */ /* 0x000fea0003800000 */
        .weak           $__internal_0_$__cuda_sm20_sqrt_rn_f32_slowpath
        .type           $__internal_0_$__cuda_sm20_sqrt_rn_f32_slowpath,@function
        .size           $__internal_0_$__cuda_sm20_sqrt_rn_f32_slowpath,($__internal_1_$__cuda_sm3x_div_rn_noftz_f32_slowpath - $__internal_0_$__cuda_sm20_sqrt_rn_f32_slowpath)
$__internal_0_$__cuda_sm20_sqrt_rn_f32_slowpath:
[----:B------:R-:W-:-:S13]  /*0930*/  LOP3.LUT P0, RZ, R3, 0x7fffffff, RZ, 0xc0, !PT ;  /* 0x7fffffff03ff7812 */ /* 0x000fda000780c0ff */
[----:B------:R-:W-:Y:S05]  /*0940*/  @!P0 BRA `(.L_x_11) ;  /* 0x0000000000448947 */ /* 0x000fea0003800000 */
[----:B------:R-:W-:Y:S01]  /*0950*/  FSETP.GEU.FTZ.AND P0, PT, R3, RZ, PT ;  /* 0x000000ff0300720b */ /* 0x000fe20003f1e000 */
[----:B------:R-:W-:-:S12]  /*0960*/  IMAD.MOV.U32 R0, RZ, RZ, R3 ;  /* 0x000000ffff007224 */ /* 0x000fd800078e0003 */
[----:B------:R-:W-:Y:S01]  /*0970*/  @!P0 IMAD.MOV.U32 R3, RZ, RZ, 0x7fffffff ;  /* 0x7fffffffff038424 */ /* 0x000fe200078e00ff */
[----:B------:R-:W-:Y:S06]  /*0980*/  @!P0 BRA `(.L_x_11) ;  /* 0x0000000000348947 */ /* 0x000fec0003800000 */
[----:B------:R-:W-:-:S13]  /*0990*/  FSETP.GTU.FTZ.AND P0, PT, |R0|, +INF , PT ;  /* 0x7f8000000000780b */ /* 0x000fda0003f1c200 */
[----:B------:R-:W-:Y:S01]  /*09a0*/  @P0 FADD.FTZ R3, R0, 1 ;  /* 0x3f80000000030421 */ /* 0x000fe20000010000 */
[----:B------:R-:W-:Y:S06]  /*09b0*/  @P0 BRA `(.L_x_11) ;  /* 0x0000000000280947 */ /* 0x000fec0003800000 */
[----:B------:R-:W-:-:S13]  /*09c0*/  FSETP.NEU.FTZ.AND P0, PT, |R0|, +INF , PT ;  /* 0x7f8000000000780b */ /* 0x000fda0003f1d200 */
[----:B------:R-:W-:-:S04]  /*09d0*/  @P0 FFMA R18, R0, 1.84467440737095516160e+19, RZ ;  /* 0x5f80000000120823 */ /* 0x000fc800000000ff */
[----:B------:R-:W0:Y:S02]  /*09e0*/  @P0 MUFU.RSQ R3, R18 ;  /* 0x0000001200030308 */ /* 0x000e240000001400 */
[----:B0-----:R-:W-:Y:S01]  /*09f0*/  @P0 FMUL.FTZ R19, R18, R3 ;  /* 0x0000000312130220 */ /* 0x001fe20000410000 */
[----:B------:R-:W-:Y:S01]  /*0a00*/  @P0 FMUL.FTZ R21, R3, 0.5 ;  /* 0x3f00000003150820 */ /* 0x000fe20000410000 */
[----:B------:R-:W-:Y:S02]  /*0a10*/  @!P0 MOV R3, R0 ;  /* 0x0000000000038202 */ /* 0x000fe40000000f00 */
[----:B------:R-:W-:-:S04]  /*0a20*/  @P0 FADD.FTZ R20, -R19, -RZ ;  /* 0x800000ff13140221 */ /* 0x000fc80000010100 */
[----:B------:R-:W-:-:S04]  /*0a30*/  @P0 FFMA R20, R19, R20, R18 ;  /* 0x0000001413140223 */ /* 0x000fc80000000012 */
[----:B------:R-:W-:-:S04]  /*0a40*/  @P0 FFMA R20, R20, R21, R19 ;  /* 0x0000001514140223 */ /* 0x000fc80000000013 */
[----:B------:R-:W-:-:S07]  /*0a50*/  @P0 FMUL.FTZ R3, R20, 2.3283064365386962891e-10 ;  /* 0x2f80000014030820 */ /* 0x000fce0000410000 */
.L_x_11:
[----:B------:R-:W-:Y:S02]  /*0a60*/  IMAD.MOV.U32 R18, RZ, RZ, R22 ;  /* 0x000000ffff127224 */ /* 0x000fe400078e0016 */
[----:B------:R-:W-:-:S04]  /*0a70*/  IMAD.MOV.U32 R19, RZ, RZ, 0x0 ;  /* 0x00000000ff137424 */ /* 0x000fc800078e00ff */
[----:B------:R-:W-:Y:S05]  /*0a80*/  RET.REL.NODEC R18 `(_Z20gpu_histogram_kernelPfS_) ;  /* 0xfffffff4125c7950 */ /* 0x000fea0003c3ffff */
        .weak           $__internal_1_$__cuda_sm3x_div_rn_noftz_f32_slowpath
        .type           $__internal_1_$__cuda_sm3x_div_rn_noftz_f32_slowpath,@function
        .size           $__internal_1_$__cuda_sm3x_div_rn_noftz_f32_slowpath,(.L_x_25 - $__internal_1_$__cuda_sm3x_div_rn_noftz_f32_slowpath)
$__internal_1_$__cuda_sm3x_div_rn_noftz_f32_slowpath:
[----:B------:R-:W0:Y:S01]  /*0a90*/  LDC R3, c[0x3][0x10] ;  /* 0x00c00400ff037b82 */ /* 0x000e220000000800 */
[----:B------:R-:W-:Y:S01]  /*0aa0*/  SHF.R.U32.HI R20, RZ, 0x17, R0 ;  /* 0x00000017ff147819 */ /* 0x000fe20000011600 */
[----:B------:R-:W1:Y:S01]  /*0ab0*/  LDCU UR8, c[0x3][0x10] ;  /* 0x00c00200ff0877ac */ /* 0x000e620008000800 */
[----:B------:R-:W-:Y:S02]  /*0ac0*/  BSSY.RECONVERGENT B3, `(.L_x_12) ;  /* 0x0000063000037945 */ /* 0x000fe40003800200 */
[----:B------:R-:W-:-:S05]  /*0ad0*/  LOP3.LUT R24, R20, 0xff, RZ, 0xc0, !PT ;  /* 0x000000ff14187812 */ /* 0x000fca00078ec0ff */
[----:B------:R-:W-:Y:S02]  /*0ae0*/  VIADD R23, R24, 0xffffffff ;  /* 0xffffffff18177836 */ /* 0x000fe40000000000 */
[----:B-1----:R-:W-:Y:S01]  /*0af0*/  IMAD.U32 R21, RZ, RZ, UR8 ;  /* 0x00000008ff157e24 */ /* 0x002fe2000f8e00ff */
[----:B0-----:R-:W-:-:S04]  /*0b00*/  SHF.R.U32.HI R19, RZ, 0x17, R3 ;  /* 0x00000017ff137819 */ /* 0x001fc80000011603 */
[----:B------:R-:W-:-:S04]  /*0b10*/  LOP3.LUT R19, R19, 0xff, RZ, 0xc0, !PT ;  /* 0x000000ff13137812 */ /* 0x000fc800078ec0ff */
[----:B------:R-:W-:-:S04]  /*0b20*/  IADD3 R22, PT, PT, R19, -0x1, RZ ;  /* 0xffffffff13167810 */ /* 0x000fc80007ffe0ff */
[----:B------:R-:W-:-:S04]  /*0b30*/  ISETP.GT.U32.AND P0, PT, R22, 0xfd, PT ;  /* 0x000000fd1600780c */ /* 0x000fc80003f04070 */
[----:B------:R-:W-:-:S13]  /*0b40*/  ISETP.GT.U32.OR P0, PT, R23, 0xfd, P0 ;  /* 0x000000fd1700780c */ /* 0x000fda0000704470 */
[----:B------:R-:W-:Y:S01]  /*0b50*/  @!P0 MOV R20, RZ ;  /* 0x000000ff00148202 */ /* 0x000fe20000000f00 */
[----:B------:R-:W-:Y:S06]  /*0b60*/  @!P0 BRA `(.L_x_13) ;  /* 0x00000000005c8947 */ /* 0x000fec0003800000 */
[----:B------:R-:W-:Y:S02]  /*0b70*/  FSETP.GTU.FTZ.AND P0, PT, |R0|, +INF , PT ;  /* 0x7f8000000000780b */ /* 0x000fe40003f1c200 */
[----:B------:R-:W-:-:S04]  /*0b80*/  FSETP.GTU.FTZ.AND P1, PT, |R3|, +INF , PT ;  /* 0x7f8000000300780b */ /* 0x000fc80003f3c200 */
[----:B------:R-:W-:-:S13]  /*0b90*/  PLOP3.LUT P0, PT, P0, P1, PT, 0xf8, 0x8f ;  /* 0x00000000008f781c */ /* 0x000fda0000703f70 */
[----:B------:R-:W-:Y:S05]  /*0ba0*/  @P0 BRA `(.L_x_14) ;  /* 0x00000004004c0947 */ /* 0x000fea0003800000 */
[----:B------:R-:W-:-:S13]  /*0bb0*/  LOP3.LUT P0, RZ, R21, 0x7fffffff, R0, 0xc8, !PT ;  /* 0x7fffffff15ff7812 */ /* 0x000fda000780c800 */
[----:B------:R-:W-:Y:S05]  /*0bc0*/  @!P0 BRA `(.L_x_15) ;  /* 0x00000004003c8947 */ /* 0x000fea0003800000 */
[C---:B------:R-:W-:Y:S02]  /*0bd0*/  FSETP.NEU.FTZ.AND P2, PT, |R0|.reuse, +INF , PT ;  /* 0x7f8000000000780b */ /* 0x040fe40003f5d200 */
[----:B------:R-:W-:Y:S02]  /*0be0*/  FSETP.NEU.FTZ.AND P1, PT, |R3|, +INF , PT ;  /* 0x7f8000000300780b */ /* 0x000fe40003f3d200 */
[----:B------:R-:W-:-:S11]  /*0bf0*/  FSETP.NEU.FTZ.AND P0, PT, |R0|, +INF , PT ;  /* 0x7f8000000000780b */ /* 0x000fd60003f1d200 */
[----:B------:R-:W-:Y:S05]  /*0c00*/  @!P1 BRA !P2, `(.L_x_15) ;  /* 0x00000004002c9947 */ /* 0x000fea0005000000 */
[----:B------:R-:W-:-:S04]  /*0c10*/  LOP3.LUT P2, RZ, R0, 0x7fffffff, RZ, 0xc0, !PT ;  /* 0x7fffffff00ff7812 */ /* 0x000fc8000784c0ff */
[----:B------:R-:W-:-:S13]  /*0c20*/  PLOP3.LUT P1, PT, P1, P2, PT, 0x2f, 0xf2 ;  /* 0x0000000000f2781c */ /* 0x000fda0000f24577 */
[----:B------:R-:W-:Y:S05]  /*0c30*/  @P1 BRA `(.L_x_16) ;  /* 0x0000000400181947 */ /* 0x000fea0003800000 */
[----:B------:R-:W-:-:S04]  /*0c40*/  LOP3.LUT P1, RZ, R21, 0x7fffffff, RZ, 0xc0, !PT ;  /* 0x7fffffff15ff7812 */ /* 0x000fc8000782c0ff */
[----:B------:R-:W-:-:S13]  /*0c50*/  PLOP3.LUT P0, PT, P0, P1, PT, 0x2f, 0xf2 ;  /* 0x0000000000f2781c */ /* 0x000fda0000702577 */
[----:B------:R-:W-:Y:S05]  /*0c60*/  @P0 BRA `(.L_x_17) ;  /* 0x0000000400000947 */ /* 0x000fea0003800000 */
[----:B------:R-:W-:Y:S02]  /*0c70*/  ISETP.GE.AND P0, PT, R23, RZ, PT ;  /* 0x000000ff1700720c */ /* 0x000fe40003f06270 */
[----:B------:R-:W-:-:S11]  /*0c80*/  ISETP.GE.AND P1, PT, R22, RZ, PT ;  /* 0x000000ff1600720c */ /* 0x000fd60003f26270 */
[----:B------:R-:W-:Y:S02]  /*0c90*/  @P0 IMAD.MOV.U32 R20, RZ, RZ, RZ ;  /* 0x000000ffff140224 */ /* 0x000fe400078e00ff */
[----:B------:R-:W-:Y:S01]  /*0ca0*/  @!P0 FFMA R0, R0, 1.84467440737095516160e+19, RZ ;  /* 0x5f80000000008823 */ /* 0x000fe200000000ff */
[----:B------:R-:W-:Y:S02]  /*0cb0*/  @!P0 IMAD.MOV.U32 R20, RZ, RZ, -0x40 ;  /* 0xffffffc0ff148424 */ /* 0x000fe400078e00ff */
[----:B------:R-:W-:-:S03]  /*0cc0*/  @!P1 FFMA R21, R3, 1.84467440737095516160e+19, RZ ;  /* 0x5f80000003159823 */ /* 0x000fc600000000ff */
[----:B------:R-:W-:-:S07]  /*0cd0*/  @!P1 IADD3 R20, PT, PT, R20, 0x40, RZ ;  /* 0x0000004014149810 */ /* 0x000fce0007ffe0ff */
.L_x_13:
[----:B------:R-:W-:Y:S01]  /*0ce0*/  LEA R22, R19, 0xc0800000, 0x17 ;  /* 0xc080000013167811 */ /* 0x000fe200078eb8ff */
[----:B------:R-:W-:Y:S04]  /*0cf0*/  BSSY.RECONVERGENT B4, `(.L_x_18) ;  /* 0x0000036000047945 */ /* 0x000fe80003800200 */
[----:B------:R-:W-:Y:S02]  /*0d00*/  IMAD.IADD R23, R21, 0x1, -R22 ;  /* 0x0000000115177824 */ /* 0x000fe400078e0a16 */
[----:B------:R-:W-:Y:S02]  /*0d10*/  VIADD R22, R24, 0xffffff81 ;  /* 0xffffff8118167836 */ /* 0x000fe40000000000 */
[----:B------:R0:W1:Y:S01]  /*0d20*/  MUFU.RCP R3, R23 ;  /* 0x0000001700037308 */ /* 0x0000620000001000 */
[----:B------:R-:W-:Y:S01]  /*0d30*/  FADD.FTZ R21, -R23, -RZ ;  /* 0x800000ff17157221 */ /* 0x000fe20000010100 */
[C---:B------:R-:W-:Y:S01]  /*0d40*/  IMAD R0, R22.reuse, -0x800000, R0 ;  /* 0xff80000016007824 */ /* 0x040fe200078e0200 */
[----:B0-----:R-:W-:-:S04]  /*0d50*/  IADD3 R23, PT, PT, R22, 0x7f, -R19 ;  /* 0x0000007f16177810 */ /* 0x001fc80007ffe813 */
[----:B------:R-:W-:Y:S01]  /*0d60*/  IADD3 R23, PT, PT, R23, R20, RZ ;  /* 0x0000001417177210 */ /* 0x000fe20007ffe0ff */
[----:B-1----:R-:W-:-:S04]  /*0d70*/  FFMA R24, R3, R21, 1 ;  /* 0x3f80000003187423 */ /* 0x002fc80000000015 */
[----:B------:R-:W-:-:S04]  /*0d80*/  FFMA R3, R3, R24, R3 ;  /* 0x0000001803037223 */ /* 0x000fc80000000003 */
[----:B------:R-:W-:-:S04]  /*0d90*/  FFMA R24, R0, R3, RZ ;  /* 0x0000000300187223 */ /* 0x000fc800000000ff */
[----:B------:R-:W-:-:S04]  /*0da0*/  FFMA R25, R21, R24, R0 ;  /* 0x0000001815197223 */ /* 0x000fc80000000000 */
[----:B------:R-:W-:-:S04]  /*0db0*/  FFMA R24, R3, R25, R24 ;  /* 0x0000001903187223 */ /* 0x000fc80000000018 */
[----:B------:R-:W-:-:S04]  /*0dc0*/  FFMA R21, R21, R24, R0 ;  /* 0x0000001815157223 */ /* 0x000fc80000000000 */
[----:B------:R-:W-:-:S05]  /*0dd0*/  FFMA R0, R3, R21, R24 ;  /* 0x0000001503007223 */ /* 0x000fca0000000018 */
[----:B------:R-:W-:-:S04]  /*0de0*/  SHF.R.U32.HI R19, RZ, 0x17, R0 ;  /* 0x00000017ff137819 */ /* 0x000fc80000011600 */
[----:B------:R-:W-:-:S05]  /*0df0*/  LOP3.LUT R19, R19, 0xff, RZ, 0xc0, !PT ;  /* 0x000000ff13137812 */ /* 0x000fca00078ec0ff */
[----:B------:R-:W-:-:S04]  /*0e00*/  IMAD.IADD R22, R19, 0x1, R23 ;  /* 0x0000000113167824 */ /* 0x000fc800078e0217 */
[----:B------:R-:W-:-:S05]  /*0e10*/  VIADD R19, R22, 0xffffffff ;  /* 0xffffffff16137836 */ /* 0x000fca0000000000 */
[----:B------:R-:W-:-:S13]  /*0e20*/  ISETP.GE.U32.AND P0, PT, R19, 0xfe, PT ;  /* 0x000000fe1300780c */ /* 0x000fda0003f06070 */
[----:B------:R-:W-:Y:S05]  /*0e30*/  @!P0 BRA `(.L_x_19) ;  /* 0x0000000000808947 */ /* 0x000fea0003800000 */
[----:B------:R-:W-:-:S13]  /*0e40*/  ISETP.GT.AND P0, PT, R22, 0xfe, PT ;  /* 0x000000fe1600780c */ /* 0x000fda0003f04270 */
[----:B------:R-:W-:Y:S05]  /*0e50*/  @P0 BRA `(.L_x_20) ;  /* 0x00000000006c0947 */ /* 0x000fea0003800000 */
[----:B------:R-:W-:-:S13]  /*0e60*/  ISETP.GE.AND P0, PT, R22, 0x1, PT ;  /* 0x000000011600780c */ /* 0x000fda0003f06270 */
[----:B------:R-:W-:Y:S05]  /*0e70*/  @P0 BRA `(.L_x_21) ;  /* 0x0000000000740947 */ /* 0x000fea0003800000 */
[----:B------:R-:W-:Y:S02]  /*0e80*/  ISETP.GE.AND P0, PT, R22, -0x18, PT ;  /* 0xffffffe81600780c */ /* 0x000fe40003f06270 */
[----:B------:R-:W-:-:S11]  /*0e90*/  LOP3.LUT R0, R0, 0x80000000, RZ, 0xc0, !PT ;  /* 0x8000000000007812 */ /* 0x000fd600078ec0ff */
[----:B------:R-:W-:Y:S05]  /*0ea0*/  @!P0 BRA `(.L_x_21) ;  /* 0x0000000000688947 */ /* 0x000fea0003800000 */
[-CC-:B------:R-:W-:Y:S01]  /*0eb0*/  FFMA.RZ R19, R3, R21.reuse, R24.reuse ;  /* 0x0000001503137223 */ /* 0x180fe2000000c018 */
[C---:B------:R-:W-:Y:S02]  /*0ec0*/  ISETP.NE.AND P2, PT, R22.reuse, RZ, PT ;  /* 0x000000ff1600720c */ /* 0x040fe40003f45270 */
[C---:B------:R-:W-:Y:S02]  /*0ed0*/  ISETP.NE.AND P1, PT, R22.reuse, RZ, PT ;  /* 0x000000ff1600720c */ /* 0x040fe40003f25270 */
[----:B------:R-:W-:Y:S01]  /*0ee0*/  LOP3.LUT R20, R19, 0x7fffff, RZ, 0xc0, !PT ;  /* 0x007fffff13147812 */ /* 0x000fe200078ec0ff */
[CCC-:B------:R-:W-:Y:S01]  /*0ef0*/  FFMA.RP R19, R3.reuse, R21.reuse, R24.reuse ;  /* 0x0000001503137223 */ /* 0x1c0fe20000008018 */
[----:B------:R-:W-:Y:S01]  /*0f00*/  FFMA.RM R24, R3, R21, R24 ;  /* 0x0000001503187223 */ /* 0x000fe20000004018 */
[----:B------:R-:W-:Y:S01]  /*0f10*/  IADD3 R3, PT, PT, R22, 0x20, RZ ;  /* 0x0000002016037810 */ /* 0x000fe20007ffe0ff */
[----:B------:R-:W-:Y:S01]  /*0f20*/  IMAD.MOV R21, RZ, RZ, -R22 ;  /* 0x000000ffff157224 */ /* 0x000fe200078e0a16 */
[----:B------:R-:W-:-:S02]  /*0f30*/  LOP3.LUT R20, R20, 0x800000, RZ, 0xfc, !PT ;  /* 0x0080000014147812 */ /* 0x000fc400078efcff */
[----:B------:R-:W-:Y:S02]  /*0f40*/  FSETP.NEU.FTZ.AND P0, PT, R19, R24, PT ;  /* 0x000000181300720b */ /* 0x000fe40003f1d000 */
[----:B------:R-:W-:Y:S02]  /*0f50*/  SHF.L.U32 R3, R20, R3, RZ ;  /* 0x0000000314037219 */ /* 0x000fe400000006ff */
[----:B------:R-:W-:Y:S02]  /*0f60*/  SEL R19, R21, RZ, P2 ;  /* 0x000000ff15137207 */ /* 0x000fe40001000000 */
[----:B------:R-:W-:Y:S02]  /*0f70*/  ISETP.NE.AND P1, PT, R3, RZ, P1 ;  /* 0x000000ff0300720c */ /* 0x000fe40000f25270 */
[----:B------:R-:W-:Y:S02]  /*0f80*/  SHF.R.U32.HI R19, RZ, R19, R20 ;  /* 0x00000013ff137219 */ /* 0x000fe40000011614 */
[----:B------:R-:W-:-:S02]  /*0f90*/  PLOP3.LUT P0, PT, P0, P1, PT, 0xf8, 0x8f ;  /* 0x00000000008f781c */ /* 0x000fc40000703f70 */
[----:B------:R-:W-:Y:S02]  /*0fa0*/  SHF.R.U32.HI R20, RZ, 0x1, R19 ;  /* 0x00000001ff147819 */ /* 0x000fe40000011613 */
[----:B------:R-:W-:-:S04]  /*0fb0*/  SEL R3, RZ, 0x1, !P0 ;  /* 0x00000001ff037807 */ /* 0x000fc80004000000 */
[----:B------:R-:W-:-:S04]  /*0fc0*/  LOP3.LUT R22, R3, 0x1, R20, 0xf8, !PT ;  /* 0x0000000103167812 */ /* 0x000fc800078ef814 */
[----:B------:R-:W-:-:S05]  /*0fd0*/  LOP3.LUT R19, R22, R19, RZ, 0xc0, !PT ;  /* 0x0000001316137212 */ /* 0x000fca00078ec0ff */
[----:B------:R-:W-:-:S05]  /*0fe0*/  IMAD.IADD R19, R20, 0x1, R19 ;  /* 0x0000000114137824 */ /* 0x000fca00078e0213 */
[----:B------:R-:W-:Y:S01]  /*0ff0*/  LOP3.LUT R0, R19, R0, RZ, 0xfc, !PT ;  /* 0x0000000013007212 */ /* 0x000fe200078efcff */
[----:B------:R-:W-:Y:S06]  /*1000*/  BRA `(.L_x_21) ;  /* 0x0000000000107947 */ /* 0x000fec0003800000 */
.L_x_20:
[----:B------:R-:W-:-:S04]  /*1010*/  LOP3.LUT R0, R0, 0x80000000, RZ, 0xc0, !PT ;  /* 0x8000000000007812 */ /* 0x000fc800078ec0ff */
[----:B------:R-:W-:Y:S01]  /*1020*/  LOP3.LUT R0, R0, 0x7f800000, RZ, 0xfc, !PT ;  /* 0x7f80000000007812 */ /* 0x000fe200078efcff */
[----:B------:R-:W-:Y:S06]  /*1030*/  BRA `(.L_x_21) ;  /* 0x0000000000047947 */ /* 0x000fec0003800000 */
.L_x_19:
[----:B------:R-:W-:-:S07]  /*1040*/  LEA R0, R23, R0, 0x17 ;  /* 0x0000000017007211 */ /* 0x000fce00078eb8ff */
.L_x_21:
[----:B------:R-:W-:Y:S05]  /*1050*/  BSYNC.RECONVERGENT B4 ;  /* 0x0000000000047941 */ /* 0x000fea0003800200 */
.L_x_18:
[----:B------:R-:W-:Y:S05]  /*1060*/  BRA `(.L_x_22) ;  /* 0x0000000000207947 */ /* 0x000fea0003800000 */
.L_x_17:
[----:B------:R-:W-:-:S04]  /*1070*/  LOP3.LUT R0, R21, 0x80000000, R0, 0x48, !PT ;  /* 0x8000000015007812 */ /* 0x000fc800078e4800 */
[----:B------:R-:W-:Y:S01]  /*1080*/  LOP3.LUT R0, R0, 0x7f800000, RZ, 0xfc, !PT ;  /* 0x7f80000000007812 */ /* 0x000fe200078efcff */
[----:B------:R-:W-:Y:S06]  /*1090*/  BRA `(.L_x_22) ;  /* 0x0000000000147947 */ /* 0x000fec0003800000 */
.L_x_16:
[----:B------:R-:W-:Y:S01]  /*10a0*/  LOP3.LUT R0, R21, 0x80000000, R0, 0x48, !PT ;  /* 0x8000000015007812 */ /* 0x000fe200078e4800 */
[----:B------:R-:W-:Y:S06]  /*10b0*/  BRA `(.L_x_22) ;  /* 0x00000000000c7947 */ /* 0x000fec0003800000 */
.L_x_15:
[----:B------:R-:W0:Y:S01]  /*10c0*/  MUFU.RSQ R0, -QNAN ;  /* 0xffc0000000007908 */ /* 0x000e220000001400 */
[----:B------:R-:W-:Y:S05]  /*10d0*/  BRA `(.L_x_22) ;  /* 0x0000000000047947 */ /* 0x000fea0003800000 */
.L_x_14:
[----:B------:R-:W-:-:S07]  /*10e0*/  FADD.FTZ R0, R0, R3 ;  /* 0x0000000300007221 */ /* 0x000fce0000010000 */
.L_x_22:
[----:B------:R-:W-:Y:S05]  /*10f0*/  BSYNC.RECONVERGENT B3 ;  /* 0x0000000000037941 */ /* 0x000fea0003800200 */
.L_x_12:
[----:B------:R-:W-:-:S04]  /*1100*/  IMAD.MOV.U32 R19, RZ, RZ, 0x0 ;  /* 0x00000000ff137424 */ /* 0x000fc800078e00ff */
[----:B0-----:R-:W-:Y:S05]  /*1110*/  RET.REL.NODEC R18 `(_Z20gpu_histogram_kernelPfS_) ;  /* 0xffffffec12b87950 */ /* 0x001fea0003c3ffff */
.L_x_23:
[----:B------:R-:W-:-:S00]  /*1120*/  BRA `(.L_x_23) ;  /* 0xfffffffc00fc7947 */ /* 0x000fc0000383ffff */
[----:B------:R-:W-:-:S00]  /*1130*/  NOP ;  /* 0x0000000000007918 */ /* 0x000fc00000000000 */
        /* <DEDUP_REMOVED lines=12> */
.L_x_25:


//--------------------- .nv.shared.reserved.0     --------------------------
	.section	.nv.shared.reserved.0,"aw",@nobits
	.weak		__nv_reservedSMEM_offset_0_alias
	.size		__nv_reservedSMEM_offset_0_alias, 0, 64
	.other		__nv_reservedSMEM_offset_0_alias,@"STO_CUDA_RESERVED_SHARED STV_DEFAULT"
__nv_reservedSMEM_offset_0_alias:
	.zero		0
	.zero		64


//--------------------- .nv.constant0._Z20gpu_histogram_kernelPfS_ --------------------------
	.section	.nv.constant0._Z20gpu_histogram_kernelPfS_,"a",@progbits
	.sectionflags	@""
	.align	4
.nv.constant0._Z20gpu_histogram_kernelPfS_:
	.zero		912


//--------------------- SYMBOLS --------------------------

	.type		.nv.reservedSmem.offset0,@object
	.size		.nv.reservedSmem.offset0,0x4
